//
// Generated by NVIDIA NVVM Compiler
//
// Compiler Build ID: CL-36424714
// Cuda compilation tools, release 13.0, V13.0.88
// Based on NVVM 20.0.0
//

.version 9.0
.target sm_100
.address_size 64

	// .globl	histogram_kernal
.extern .shared .align 16 .b8 histogram_sh[];

.visible .entry histogram_kernal(
	.param .u64 .ptr .align 1 histogram_kernal_param_0,
	.param .u64 .ptr .align 1 histogram_kernal_param_1,
	.param .u32 histogram_kernal_param_2,
	.param .u32 histogram_kernal_param_3
)
{
	.reg .pred 	%p<8>;
	.reg .b16 	%rs<4>;
	.reg .b32 	%r<28>;
	.reg .b64 	%rd<12>;

	ld.param.u64 	%rd3, [histogram_kernal_param_0];
	ld.param.u64 	%rd4, [histogram_kernal_param_1];
	ld.param.u32 	%r10, [histogram_kernal_param_2];
	ld.param.u32 	%r11, [histogram_kernal_param_3];
	cvta.to.global.u64 	%rd1, %rd4;
	mov.u32 	%r12, %tid.x;
	mov.u32 	%r13, %ctaid.x;
	mov.u32 	%r1, %ntid.x;
	mad.lo.s32 	%r27, %r13, %r1, %r12;
	setp.ge.s32 	%p1, %r27, %r11;
	@%p1 bra 	$L__BB0_3;
	mov.u32 	%r15, histogram_sh;
	mov.u32 	%r25, %r27;
$L__BB0_2:
	shl.b32 	%r14, %r25, 2;
	add.s32 	%r16, %r15, %r14;
	mov.b32 	%r17, 0;
	st.shared.u32 	[%r16], %r17;
	add.s32 	%r25, %r25, %r1;
	setp.lt.s32 	%p2, %r25, %r11;
	@%p2 bra 	$L__BB0_2;
$L__BB0_3:
	bar.sync 	0;
	setp.ge.s32 	%p3, %r27, %r10;
	@%p3 bra 	$L__BB0_8;
	mov.u32 	%r18, %nctaid.x;
	mul.lo.s32 	%r5, %r1, %r18;
	cvta.to.global.u64 	%rd2, %rd3;
	mov.u32 	%r26, %r27;
$L__BB0_5:
	cvt.s64.s32 	%rd5, %r26;
	add.s64 	%rd6, %rd2, %rd5;
	ld.global.u8 	%rs2, [%rd6];
	add.s16 	%rs1, %rs2, -97;
	and.b16  	%rs3, %rs1, 255;
	setp.gt.u16 	%p4, %rs3, 25;
	@%p4 bra 	$L__BB0_7;
	cvt.u64.u16 	%rd7, %rs1;
	and.b64  	%rd8, %rd7, 252;
	add.s64 	%rd9, %rd1, %rd8;
	atom.global.add.u32 	%r19, [%rd9], 1;
$L__BB0_7:
	add.s32 	%r26, %r26, %r5;
	setp.lt.s32 	%p5, %r26, %r10;
	@%p5 bra 	$L__BB0_5;
$L__BB0_8:
	setp.ge.s32 	%p6, %r27, %r11;
	bar.sync 	0;
	@%p6 bra 	$L__BB0_11;
	mov.u32 	%r21, histogram_sh;
$L__BB0_10:
	mul.wide.s32 	%rd10, %r27, 4;
	add.s64 	%rd11, %rd1, %rd10;
	shl.b32 	%r20, %r27, 2;
	add.s32 	%r22, %r21, %r20;
	ld.shared.u32 	%r23, [%r22];
	atom.global.add.u32 	%r24, [%rd11], %r23;
	add.s32 	%r27, %r27, %r1;
	setp.lt.s32 	%p7, %r27, %r11;
	@%p7 bra 	$L__BB0_10;
$L__BB0_11:
	ret;

}


// ===== COMPILED SASS (sm_100) =====

	.target	sm_100

	.elftype	@"ET_EXEC"


//--------------------- .note.nv.tkinfo           --------------------------
	.section	.note.nv.tkinfo,"",@"SHT_NOTE"
	.sectionflags	@"SHF_NOTE_NV_TKINFO"
	.tkinfo
        /*0018*/ 	.word	0x00000002
        /*0030*/ 	.string	""
        /*0030*/ 	.string	"ptxas"
        /*0030*/ 	.string	"Cuda compilation tools, release 13.0, V13.0.88"
        /*0030*/ 	.string	"Build cuda_13.0.r13.0/compiler.36424714_0"
        /*0030*/ 	.string	"-arch sm_100 -m 64 "



//--------------------- .note.nv.cuinfo           --------------------------
	.section	.note.nv.cuinfo,"",@"SHT_NOTE"
	.sectionflags	@"SHF_NOTE_NV_CUINFO"
        /*0018*/ 	.short	0x0002
        /*001a*/ 	.short	0x0064
        /*001c*/ 	.short	0x0082
	.zero		2


//--------------------- .nv.info                  --------------------------
	.section	.nv.info,"",@"SHT_CUDA_INFO"
	.align	4


	//----- nvinfo : EIATTR_REGCOUNT
	.align		4
        /*0000*/ 	.byte	0x04, 0x2f
        /*0002*/ 	.short	(.L_1 - .L_0)
	.align		4
.L_0:
        /*0004*/ 	.word	index@(histogram_kernal)
        /*0008*/ 	.word	0x0000000c


	//----- nvinfo : EIATTR_FRAME_SIZE
	.align		4
.L_1:
        /*000c*/ 	.byte	0x04, 0x11
        /*000e*/ 	.short	(.L_3 - .L_2)
	.align		4
.L_2:
        /*0010*/ 	.word	index@(histogram_kernal)
        /*0014*/ 	.word	0x00000000


	//----- nvinfo : EIATTR_MIN_STACK_SIZE
	.align		4
.L_3:
        /*0018*/ 	.byte	0x04, 0x12
        /*001a*/ 	.short	(.L_5 - .L_4)
	.align		4
.L_4:
        /*001c*/ 	.word	index@(histogram_kernal)
        /*0020*/ 	.word	0x00000000
.L_5:


//--------------------- .nv.compat                --------------------------
	.section	.nv.compat,"",@"SHT_CUDA_COMPAT_INFO"
	.align	4
        /*0000*/ 	.byte	0x02, 0x09, 0x00, 0x00, 0x02, 0x02, 0x01, 0x00, 0x02, 0x05, 0x05, 0x00, 0x03, 0x07, 0x01, 0x01
        /*0010*/ 	.byte	0x02, 0x03, 0x00, 0x00, 0x02, 0x06, 0x01, 0x00, 0x04, 0x0b, 0x08, 0x00, 0x09, 0x00, 0x00, 0x00
        /*0020*/ 	.byte	0x00, 0x00, 0x00, 0x00


//--------------------- .nv.info.histogram_kernal --------------------------
	.section	.nv.info.histogram_kernal,"",@"SHT_CUDA_INFO"
	.sectionflags	@""
	.align	4


	//----- nvinfo : EIATTR_CUDA_API_VERSION
	.align		4
        /*0000*/ 	.byte	0x04, 0x37
        /*0002*/ 	.short	(.L_7 - .L_6)
.L_6:
        /*0004*/ 	.word	0x00000082


	//----- nvinfo : EIATTR_KPARAM_INFO
	.align		4
.L_7:
        /*0008*/ 	.byte	0x04, 0x17
        /*000a*/ 	.short	(.L_9 - .L_8)
.L_8:
        /*000c*/ 	.word	0x00000000
        /*0010*/ 	.short	0x0003
        /*0012*/ 	.short	0x0014
        /*0014*/ 	.byte	0x00, 0xf0, 0x11, 0x00


	//----- nvinfo : EIATTR_KPARAM_INFO
	.align		4
.L_9:
        /*0018*/ 	.byte	0x04, 0x17
        /*001a*/ 	.short	(.L_11 - .L_10)
.L_10:
        /*001c*/ 	.word	0x00000000
        /*0020*/ 	.short	0x0002
        /*0022*/ 	.short	0x0010
        /*0024*/ 	.byte	0x00, 0xf0, 0x11, 0x00


	//----- nvinfo : EIATTR_KPARAM_INFO
	.align		4
.L_11:
        /*0028*/ 	.byte	0x04, 0x17
        /*002a*/ 	.short	(.L_13 - .L_12)
.L_12:
        /*002c*/ 	.word	0x00000000
        /*0030*/ 	.short	0x0001
        /*0032*/ 	.short	0x0008
        /*0034*/ 	.byte	0x00, 0xf5, 0x21, 0x00


	//----- nvinfo : EIATTR_KPARAM_INFO
	.align		4
.L_13:
        /*0038*/ 	.byte	0x04, 0x17
        /*003a*/ 	.short	(.L_15 - .L_14)
.L_14:
        /*003c*/ 	.word	0x00000000
        /*0040*/ 	.short	0x0000
        /*0042*/ 	.short	0x0000
        /*0044*/ 	.byte	0x00, 0xf5, 0x21, 0x00


	//----- nvinfo : EIATTR_SPARSE_MMA_MASK
	.align		4
.L_15:
        /*0048*/ 	.byte	0x03, 0x50
        /*004a*/ 	.short	0x0000


	//----- nvinfo : EIATTR_MAXREG_COUNT
	.align		4
        /*004c*/ 	.byte	0x03, 0x1b
        /*004e*/ 	.short	0x00ff


	//----- nvinfo : EIATTR_NUM_BARRIERS
	.align		4
        /*0050*/ 	.byte	0x02, 0x4c
        /*0052*/ 	.byte	0x01
	.zero		1


	//----- nvinfo : EIATTR_MERCURY_ISA_VERSION
	.align		4
        /*0054*/ 	.byte	0x03, 0x5f
        /*0056*/ 	.short	0x0101


	//----- nvinfo : EIATTR_VRC_CTA_INIT_COUNT
	.align		4
        /*0058*/ 	.byte	0x02, 0x4a
	.zero		1
	.zero		1


	//----- nvinfo : EIATTR_EXIT_INSTR_OFFSETS
	.align		4
        /*005c*/ 	.byte	0x04, 0x1c
        /*005e*/ 	.short	(.L_17 - .L_16)


	//   ....[0]....
.L_16:
        /*0060*/ 	.word	0x00000340


	//   ....[1]....
        /*0064*/ 	.word	0x00000400


	//----- nvinfo : EIATTR_CRS_STACK_SIZE
	.align		4
.L_17:
        /*0068*/ 	.byte	0x04, 0x1e
        /*006a*/ 	.short	(.L_19 - .L_18)
.L_18:
        /*006c*/ 	.word	0x00000000


	//----- nvinfo : EIATTR_CBANK_PARAM_SIZE
	.align		4
.L_19:
        /*0070*/ 	.byte	0x03, 0x19
        /*0072*/ 	.short	0x0018


	//----- nvinfo : EIATTR_PARAM_CBANK
	.align		4
        /*0074*/ 	.byte	0x04, 0x0a
        /*0076*/ 	.short	(.L_21 - .L_20)
	.align		4
.L_20:
        /*0078*/ 	.word	index@(.nv.constant0.histogram_kernal)
        /*007c*/ 	.short	0x0380
        /*007e*/ 	.short	0x0018


	//----- nvinfo : EIATTR_SW_WAR
	.align		4
.L_21:
        /*0080*/ 	.byte	0x04, 0x36
        /*0082*/ 	.short	(.L_23 - .L_22)
.L_22:
        /*0084*/ 	.word	0x00000008
.L_23:


//--------------------- .nv.callgraph             --------------------------
	.section	.nv.callgraph,"",@"SHT_CUDA_CALLGRAPH"
	.align	4
	.sectionentsize	8
	.align		4
        /*0000*/ 	.word	0x00000000
	.align		4
        /*0004*/ 	.word	0xffffffff
	.align		4
        /*0008*/ 	.word	0x00000000
	.align		4
        /*000c*/ 	.word	0xfffffffe
	.align		4
        /*0010*/ 	.word	0x00000000
	.align		4
        /*0014*/ 	.word	0xfffffffd
	.align		4
        /*0018*/ 	.word	0x00000000
	.align		4
        /*001c*/ 	.word	0xfffffffc


//--------------------- .text.histogram_kernal    --------------------------
	.section	.text.histogram_kernal,"ax",@progbits
	.align	128
        .global         histogram_kernal
        .type           histogram_kernal,@function
        .size           histogram_kernal,(.L_x_10 - histogram_kernal)
        .other          histogram_kernal,@"STO_CUDA_ENTRY STV_DEFAULT"
histogram_kernal:
.text.histogram_kernal:
[----:B------:R-:W-:Y:S01]  /*0000*/  LDC R1, c[0x0][0x37c] ;  /* 0x0000df00ff017b82 */ /* 0x000fe20000000800 */
[----:B------:R-:W0:Y:S07]  /*0010*/  S2R R7, SR_TID.X ;  /* 0x0000000000077919 */ /* 0x000e2e0000002100 */
[----:B------:R-:W0:Y:S01]  /*0020*/  S2UR UR4, SR_CTAID.X ;  /* 0x00000000000479c3 */ /* 0x000e220000002500 */
[----:B------:R-:W1:Y:S01]  /*0030*/  LDCU UR5, c[0x0][0x394] ;  /* 0x00007280ff0577ac */ /* 0x000e620008000800 */
[----:B------:R-:W-:Y:S06]  /*0040*/  BSSY.RECONVERGENT B0, `(.L_x_0) ;  /* 0x000000e000007945 */ /* 0x000fec0003800200 */
[----:B------:R-:W0:Y:S02]  /*0050*/  LDC R6, c[0x0][0x360] ;  /* 0x0000d800ff067b82 */ /* 0x000e240000000800 */
[----:B0-----:R-:W-:-:S05]  /*0060*/  IMAD R7, R6, UR4, R7 ;  /* 0x0000000406077c24 */ /* 0x001fca000f8e0207 */
[----:B-1----:R-:W-:-:S13]  /*0070*/  ISETP.GE.AND P0, PT, R7, UR5, PT ;  /* 0x0000000507007c0c */ /* 0x002fda000bf06270 */
[----:B------:R-:W-:Y:S05]  /*0080*/  @P0 BRA `(.L_x_1) ;  /* 0x0000000000240947 */ /* 0x000fea0003800000 */
[----:B------:R-:W0:Y:S01]  /*0090*/  S2R R5, SR_CgaCtaId ;  /* 0x0000000000057919 */ /* 0x000e220000008800 */
[----:B------:R-:W-:Y:S01]  /*00a0*/  MOV R0, 0x400 ;  /* 0x0000040000007802 */ /* 0x000fe20000000f00 */
[----:B------:R-:W-:-:S03]  /*00b0*/  IMAD.MOV.U32 R3, RZ, RZ, R7 ;  /* 0x000000ffff037224 */ /* 0x000fc600078e0007 */
[----:B0-----:R-:W-:-:S07]  /*00c0*/  LEA R0, R5, R0, 0x18 ;  /* 0x0000000005007211 */ /* 0x001fce00078ec0ff */
.L_x_2:
[----:B------:R-:W-:Y:S02]  /*00d0*/  IMAD R2, R3, 0x4, R0 ;  /* 0x0000000403027824 */ /* 0x000fe400078e0200 */
[----:B------:R-:W-:-:S03]  /*00e0*/  IMAD.IADD R3, R6, 0x1, R3 ;  /* 0x0000000106037824 */ /* 0x000fc600078e0203 */
[----:B------:R0:W-:Y:S02]  /*00f0*/  STS [R2], RZ ;  /* 0x000000ff02007388 */ /* 0x0001e40000000800 */
[----:B------:R-:W-:-:S13]  /*0100*/  ISETP.GE.AND P0, PT, R3, UR5, PT ;  /* 0x0000000503007c0c */ /* 0x000fda000bf06270 */
[----:B0-----:R-:W-:Y:S05]  /*0110*/  @!P0 BRA `(.L_x_2) ;  /* 0xfffffffc00ec8947 */ /* 0x001fea000383ffff */
.L_x_1:
[----:B------:R-:W-:Y:S05]  /*0120*/  BSYNC.RECONVERGENT B0 ;  /* 0x0000000000007941 */ /* 0x000fea0003800200 */
.L_x_0:
[----:B------:R-:W0:Y:S01]  /*0130*/  LDCU UR4, c[0x0][0x390] ;  /* 0x00007200ff0477ac */ /* 0x000e220008000800 */
[----:B------:R-:W-:Y:S01]  /*0140*/  BSSY.RECONVERGENT B0, `(.L_x_3) ;  /* 0x000001c000007945 */ /* 0x000fe20003800200 */
[----:B------:R-:W1:Y:S01]  /*0150*/  LDCU.64 UR6, c[0x0][0x358] ;  /* 0x00006b00ff0677ac */ /* 0x000e620008000a00 */
[----:B------:R-:W2:Y:S01]  /*0160*/  LDCU UR5, c[0x0][0x390] ;  /* 0x00007200ff0577ac */ /* 0x000ea20008000800 */
[----:B------:R-:W3:Y:S01]  /*0170*/  LDCU.64 UR8, c[0x0][0x380] ;  /* 0x00007000ff0877ac */ /* 0x000ee20008000a00 */
[----:B------:R-:W4:Y:S01]  /*0180*/  LDCU.64 UR10, c[0x0][0x388] ;  /* 0x00007100ff0a77ac */ /* 0x000f220008000a00 */
[----:B------:R-:W-:Y:S01]  /*0190*/  BAR.SYNC.DEFER_BLOCKING 0x0 ;  /* 0x0000000000007b1d */ /* 0x000fe20000010000 */
[----:B0-----:R-:W-:-:S13]  /*01a0*/  ISETP.GE.AND P0, PT, R7, UR4, PT ;  /* 0x0000000407007c0c */ /* 0x001fda000bf06270 */
[----:B-1234-:R-:W-:Y:S05]  /*01b0*/  @P0 BRA `(.L_x_4) ;  /* 0x0000000000500947 */ /* 0x01efea0003800000 */
[----:B------:R-:W0:Y:S01]  /*01c0*/  LDCU UR4, c[0x0][0x370] ;  /* 0x00006e00ff0477ac */ /* 0x000e220008000800 */
[----:B------:R-:W-:Y:S02]  /*01d0*/  IMAD.MOV.U32 R5, RZ, RZ, R7 ;  /* 0x000000ffff057224 */ /* 0x000fe400078e0007 */
[----:B0-----:R-:W-:-:S07]  /*01e0*/  IMAD R0, R6, UR4, RZ ;  /* 0x0000000406007c24 */ /* 0x001fce000f8e02ff */
.L_x_7:
[----:B0-----:R-:W-:-:S04]  /*01f0*/  IADD3 R2, P0, PT, R5, UR8, RZ ;  /* 0x0000000805027c10 */ /* 0x001fc8000ff1e0ff */
[----:B------:R-:W-:-:S05]  /*0200*/  LEA.HI.X.SX32 R3, R5, UR9, 0x1, P0 ;  /* 0x0000000905037c11 */ /* 0x000fca00080f0eff */
[----:B------:R-:W2:Y:S01]  /*0210*/  LDG.E.U8 R2, desc[UR6][R2.64] ;  /* 0x0000000602027981 */ /* 0x000ea2000c1e1100 */
[----:B------:R-:W-:Y:S01]  /*0220*/  IMAD.IADD R5, R0, 0x1, R5 ;  /* 0x0000000100057824 */ /* 0x000fe200078e0205 */
[----:B------:R-:W-:Y:S04]  /*0230*/  BSSY.RECONVERGENT B1, `(.L_x_5) ;  /* 0x000000b000017945 */ /* 0x000fe80003800200 */
[----:B------:R-:W-:Y:S01]  /*0240*/  ISETP.GE.AND P0, PT, R5, UR5, PT ;  /* 0x0000000505007c0c */ /* 0x000fe2000bf06270 */
[----:B--2---:R-:W-:-:S05]  /*0250*/  VIADD R8, R2, 0xffffff9f ;  /* 0xffffff9f02087836 */ /* 0x004fca0000000000 */
[----:B------:R-:W-:-:S04]  /*0260*/  LOP3.LUT R4, R8, 0xff, RZ, 0xc0, !PT ;  /* 0x000000ff08047812 */ /* 0x000fc800078ec0ff */
[----:B------:R-:W-:-:S13]  /*0270*/  ISETP.GT.U32.AND P1, PT, R4, 0x19, PT ;  /* 0x000000190400780c */ /* 0x000fda0003f24070 */
[----:B------:R-:W-:Y:S05]  /*0280*/  @P1 BRA `(.L_x_6) ;  /* 0x0000000000141947 */ /* 0x000fea0003800000 */
[----:B------:R-:W-:Y:S01]  /*0290*/  LOP3.LUT R2, R8, 0xfc, RZ, 0xc0, !PT ;  /* 0x000000fc08027812 */ /* 0x000fe200078ec0ff */
[----:B------:R-:W-:-:S03]  /*02a0*/  IMAD.MOV.U32 R9, RZ, RZ, 0x1 ;  /* 0x00000001ff097424 */ /* 0x000fc600078e00ff */
[----:B------:R-:W-:-:S05]  /*02b0*/  IADD3 R2, P1, PT, R2, UR10, RZ ;  /* 0x0000000a02027c10 */ /* 0x000fca000ff3e0ff */
[----:B------:R-:W-:-:S05]  /*02c0*/  IMAD.X R3, RZ, RZ, UR11, P1 ;  /* 0x0000000bff037e24 */ /* 0x000fca00088e06ff */
[----:B------:R0:W-:Y:S03]  /*02d0*/  REDG.E.ADD.STRONG.GPU desc[UR6][R2.64], R9 ;  /* 0x000000090200798e */ /* 0x0001e6000c12e106 */
.L_x_6:
[----:B------:R-:W-:Y:S05]  /*02e0*/  BSYNC.RECONVERGENT B1 ;  /* 0x0000000000017941 */ /* 0x000fea0003800200 */
.L_x_5:
[----:B------:R-:W-:Y:S05]  /*02f0*/  @!P0 BRA `(.L_x_7) ;  /* 0xfffffffc00bc8947 */ /* 0x000fea000383ffff */
.L_x_4:
[----:B------:R-:W-:Y:S05]  /*0300*/  BSYNC.RECONVERGENT B0 ;  /* 0x0000000000007941 */ /* 0x000fea0003800200 */
.L_x_3:
[----:B------:R-:W1:Y:S01]  /*0310*/  LDCU UR12, c[0x0][0x394] ;  /* 0x00007280ff0c77ac */ /* 0x000e620008000800 */
[----:B------:R-:W-:Y:S01]  /*0320*/  BAR.SYNC.DEFER_BLOCKING 0x0 ;  /* 0x0000000000007b1d */ /* 0x000fe20000010000 */
[----:B-1----:R-:W-:-:S13]  /*0330*/  ISETP.GE.AND P0, PT, R7, UR12, PT ;  /* 0x0000000c07007c0c */ /* 0x002fda000bf06270 */
[----:B------:R-:W-:Y:S05]  /*0340*/  @P0 EXIT ;  /* 0x000000000000094d */ /* 0x000fea0003800000 */
[----:B------:R-:W1:Y:S01]  /*0350*/  S2UR UR5, SR_CgaCtaId ;  /* 0x00000000000579c3 */ /* 0x000e620000008800 */
[----:B------:R-:W-:-:S07]  /*0360*/  UMOV UR4, 0x400 ;  /* 0x0000040000047882 */ /* 0x000fce0000000000 */
[----:B------:R-:W2:Y:S01]  /*0370*/  LDC.64 R4, c[0x0][0x388] ;  /* 0x0000e200ff047b82 */ /* 0x000ea20000000a00 */
[----:B-1----:R-:W-:-:S12]  /*0380*/  ULEA UR4, UR5, UR4, 0x18 ;  /* 0x0000000405047291 */ /* 0x002fd8000f8ec0ff */
.L_x_8:
[C---:B------:R-:W-:Y:S01]  /*0390*/  LEA R0, R7.reuse, UR4, 0x2 ;  /* 0x0000000407007c11 */ /* 0x040fe2000f8e10ff */
[----:B012---:R-:W-:-:S04]  /*03a0*/  IMAD.WIDE R2, R7, 0x4, R4 ;  /* 0x0000000407027825 */ /* 0x007fc800078e0204 */
[----:B------:R-:W0:Y:S01]  /*03b0*/  LDS R9, [R0] ;  /* 0x0000000000097984 */ /* 0x000e220000000800 */
[----:B------:R-:W-:-:S05]  /*03c0*/  IMAD.IADD R7, R6, 0x1, R7 ;  /* 0x0000000106077824 */ /* 0x000fca00078e0207 */
[----:B------:R-:W-:Y:S01]  /*03d0*/  ISETP.GE.AND P0, PT, R7, UR12, PT ;  /* 0x0000000c07007c0c */ /* 0x000fe2000bf06270 */
[----:B0-----:R1:W-:-:S12]  /*03e0*/  REDG.E.ADD.STRONG.GPU desc[UR6][R2.64], R9 ;  /* 0x000000090200798e */ /* 0x0013d8000c12e106 */
[----:B------:R-:W-:Y:S05]  /*03f0*/  @!P0 BRA `(.L_x_8) ;  /* 0xfffffffc00e48947 */ /* 0x000fea000383ffff */
[----:B------:R-:W-:Y:S05]  /*0400*/  EXIT ;  /* 0x000000000000794d */ /* 0x000fea0003800000 */
.L_x_9:
[----:B------:R-:W-:-:S00]  /*0410*/  BRA `(.L_x_9) ;  /* 0xfffffffc00fc7947 */ /* 0x000fc0000383ffff */
[----:B------:R-:W-:-:S00]  /*0420*/  NOP ;  /* 0x0000000000007918 */ /* 0x000fc00000000000 */
        /* <DEDUP_REMOVED lines=13> */
.L_x_10:


//--------------------- .nv.shared.histogram_kernal --------------------------
	.section	.nv.shared.histogram_kernal,"aw",@nobits
	.sectionflags	@""
	.align	16
	.zero		1024


//--------------------- .nv.shared.reserved.0     --------------------------
	.section	.nv.shared.reserved.0,"aw",@nobits
	.weak		__nv_reservedSMEM_offset_0_alias
	.size		__nv_reservedSMEM_offset_0_alias, 0, 64
	.other		__nv_reservedSMEM_offset_0_alias,@"STO_CUDA_RESERVED_SHARED STV_DEFAULT"
__nv_reservedSMEM_offset_0_alias:
	.zero		0
	.zero		64


//--------------------- .nv.constant0.histogram_kernal --------------------------
	.section	.nv.constant0.histogram_kernal,"a",@progbits
	.sectionflags	@""
	.align	4
.nv.constant0.histogram_kernal:
	.zero		920


//--------------------- SYMBOLS --------------------------

	.type		.nv.reservedSmem.offset0,@object
	.size		.nv.reservedSmem.offset0,0x4
	.type		.nv.reservedSmem.cap,@object
	.size		.nv.reservedSmem.cap,0x4
